//
// Generated by NVIDIA NVVM Compiler
//
// Compiler Build ID: CL-36424714
// Cuda compilation tools, release 13.0, V13.0.88
// Based on NVVM 20.0.0
//

.version 9.0
.target sm_100
.address_size 64

	// .globl	_ZN3cub18CUB_300001_SM_10006detail11EmptyKernelIvEEvv
.global .align 1 .b8 _ZN41_INTERNAL_f517cf7d_4_k_cu_8f95809c_1672744cuda3std3__45__cpo5beginE[1];
.global .align 1 .b8 _ZN41_INTERNAL_f517cf7d_4_k_cu_8f95809c_1672744cuda3std3__45__cpo3endE[1];
.global .align 1 .b8 _ZN41_INTERNAL_f517cf7d_4_k_cu_8f95809c_1672744cuda3std3__45__cpo6cbeginE[1];
.global .align 1 .b8 _ZN41_INTERNAL_f517cf7d_4_k_cu_8f95809c_1672744cuda3std3__45__cpo4cendE[1];
.global .align 1 .b8 _ZN41_INTERNAL_f517cf7d_4_k_cu_8f95809c_1672744cuda3std3__45__cpo6rbeginE[1];
.global .align 1 .b8 _ZN41_INTERNAL_f517cf7d_4_k_cu_8f95809c_1672744cuda3std3__45__cpo4rendE[1];
.global .align 1 .b8 _ZN41_INTERNAL_f517cf7d_4_k_cu_8f95809c_1672744cuda3std3__45__cpo7crbeginE[1];
.global .align 1 .b8 _ZN41_INTERNAL_f517cf7d_4_k_cu_8f95809c_1672744cuda3std3__45__cpo5crendE[1];
.global .align 1 .b8 _ZN41_INTERNAL_f517cf7d_4_k_cu_8f95809c_1672744cuda3std3__443_GLOBAL__N__f517cf7d_4_k_cu_8f95809c_1672746ignoreE[1];
.global .align 1 .b8 _ZN41_INTERNAL_f517cf7d_4_k_cu_8f95809c_1672744cuda3std3__419piecewise_constructE[1];
.global .align 1 .b8 _ZN41_INTERNAL_f517cf7d_4_k_cu_8f95809c_1672744cuda3std3__48in_placeE[1];
.global .align 1 .b8 _ZN41_INTERNAL_f517cf7d_4_k_cu_8f95809c_1672744cuda3std3__420unreachable_sentinelE[1];
.global .align 1 .b8 _ZN41_INTERNAL_f517cf7d_4_k_cu_8f95809c_1672744cuda3std3__47nulloptE[1];
.global .align 1 .b8 _ZN41_INTERNAL_f517cf7d_4_k_cu_8f95809c_1672744cuda3std3__48unexpectE[1];
.global .align 1 .b8 _ZN41_INTERNAL_f517cf7d_4_k_cu_8f95809c_1672744cuda3std6ranges3__45__cpo4swapE[1];
.global .align 1 .b8 _ZN41_INTERNAL_f517cf7d_4_k_cu_8f95809c_1672744cuda3std6ranges3__45__cpo9iter_moveE[1];
.global .align 1 .b8 _ZN41_INTERNAL_f517cf7d_4_k_cu_8f95809c_1672744cuda3std6ranges3__45__cpo5beginE[1];
.global .align 1 .b8 _ZN41_INTERNAL_f517cf7d_4_k_cu_8f95809c_1672744cuda3std6ranges3__45__cpo3endE[1];
.global .align 1 .b8 _ZN41_INTERNAL_f517cf7d_4_k_cu_8f95809c_1672744cuda3std6ranges3__45__cpo6cbeginE[1];
.global .align 1 .b8 _ZN41_INTERNAL_f517cf7d_4_k_cu_8f95809c_1672744cuda3std6ranges3__45__cpo4cendE[1];
.global .align 1 .b8 _ZN41_INTERNAL_f517cf7d_4_k_cu_8f95809c_1672744cuda3std6ranges3__45__cpo7advanceE[1];
.global .align 1 .b8 _ZN41_INTERNAL_f517cf7d_4_k_cu_8f95809c_1672744cuda3std6ranges3__45__cpo9iter_swapE[1];
.global .align 1 .b8 _ZN41_INTERNAL_f517cf7d_4_k_cu_8f95809c_1672744cuda3std6ranges3__45__cpo4nextE[1];
.global .align 1 .b8 _ZN41_INTERNAL_f517cf7d_4_k_cu_8f95809c_1672744cuda3std6ranges3__45__cpo4prevE[1];
.global .align 1 .b8 _ZN41_INTERNAL_f517cf7d_4_k_cu_8f95809c_1672744cuda3std6ranges3__45__cpo4dataE[1];
.global .align 1 .b8 _ZN41_INTERNAL_f517cf7d_4_k_cu_8f95809c_1672744cuda3std6ranges3__45__cpo5cdataE[1];
.global .align 1 .b8 _ZN41_INTERNAL_f517cf7d_4_k_cu_8f95809c_1672744cuda3std6ranges3__45__cpo4sizeE[1];
.global .align 1 .b8 _ZN41_INTERNAL_f517cf7d_4_k_cu_8f95809c_1672744cuda3std6ranges3__45__cpo5ssizeE[1];
.global .align 1 .b8 _ZN41_INTERNAL_f517cf7d_4_k_cu_8f95809c_1672744cuda3std6ranges3__45__cpo8distanceE[1];
.global .align 1 .b8 _ZN41_INTERNAL_f517cf7d_4_k_cu_8f95809c_1672746thrust24THRUST_300001_SM_1000_NS6system6detail10sequential3seqE[1];
.global .align 1 .b8 _ZN41_INTERNAL_f517cf7d_4_k_cu_8f95809c_1672746thrust24THRUST_300001_SM_1000_NS12placeholders2_1E[1];
.global .align 1 .b8 _ZN41_INTERNAL_f517cf7d_4_k_cu_8f95809c_1672746thrust24THRUST_300001_SM_1000_NS12placeholders2_2E[1];
.global .align 1 .b8 _ZN41_INTERNAL_f517cf7d_4_k_cu_8f95809c_1672746thrust24THRUST_300001_SM_1000_NS12placeholders2_3E[1];
.global .align 1 .b8 _ZN41_INTERNAL_f517cf7d_4_k_cu_8f95809c_1672746thrust24THRUST_300001_SM_1000_NS12placeholders2_4E[1];
.global .align 1 .b8 _ZN41_INTERNAL_f517cf7d_4_k_cu_8f95809c_1672746thrust24THRUST_300001_SM_1000_NS12placeholders2_5E[1];
.global .align 1 .b8 _ZN41_INTERNAL_f517cf7d_4_k_cu_8f95809c_1672746thrust24THRUST_300001_SM_1000_NS12placeholders2_6E[1];
.global .align 1 .b8 _ZN41_INTERNAL_f517cf7d_4_k_cu_8f95809c_1672746thrust24THRUST_300001_SM_1000_NS12placeholders2_7E[1];
.global .align 1 .b8 _ZN41_INTERNAL_f517cf7d_4_k_cu_8f95809c_1672746thrust24THRUST_300001_SM_1000_NS12placeholders2_8E[1];
.global .align 1 .b8 _ZN41_INTERNAL_f517cf7d_4_k_cu_8f95809c_1672746thrust24THRUST_300001_SM_1000_NS12placeholders2_9E[1];
.global .align 1 .b8 _ZN41_INTERNAL_f517cf7d_4_k_cu_8f95809c_1672746thrust24THRUST_300001_SM_1000_NS12placeholders3_10E[1];

.visible .entry _ZN3cub18CUB_300001_SM_10006detail11EmptyKernelIvEEvv()
{


	ret;

}


// ===== COMPILED SASS (sm_100) =====

	.target	sm_100

	.elftype	@"ET_EXEC"


//--------------------- .note.nv.tkinfo           --------------------------
	.section	.note.nv.tkinfo,"",@"SHT_NOTE"
	.sectionflags	@"SHF_NOTE_NV_TKINFO"
	.tkinfo
        /*0018*/ 	.word	0x00000002
        /*0030*/ 	.string	""
        /*0030*/ 	.string	"ptxas"
        /*0030*/ 	.string	"Cuda compilation tools, release 13.0, V13.0.88"
        /*0030*/ 	.string	"Build cuda_13.0.r13.0/compiler.36424714_0"
        /*0030*/ 	.string	"-arch sm_100 -m 64 "



//--------------------- .note.nv.cuinfo           --------------------------
	.section	.note.nv.cuinfo,"",@"SHT_NOTE"
	.sectionflags	@"SHF_NOTE_NV_CUINFO"
        /*0018*/ 	.short	0x0002
        /*001a*/ 	.short	0x0064
        /*001c*/ 	.short	0x0082
	.zero		2


//--------------------- .nv.info                  --------------------------
	.section	.nv.info,"",@"SHT_CUDA_INFO"
	.align	4


	//----- nvinfo : EIATTR_REGCOUNT
	.align		4
        /*0000*/ 	.byte	0x04, 0x2f
        /*0002*/ 	.short	(.L_41 - .L_40)
	.align		4
.L_40:
        /*0004*/ 	.word	index@(_ZN3cub18CUB_300001_SM_10006detail11EmptyKernelIvEEvv)
        /*0008*/ 	.word	0x00000004


	//----- nvinfo : EIATTR_FRAME_SIZE
	.align		4
.L_41:
        /*000c*/ 	.byte	0x04, 0x11
        /*000e*/ 	.short	(.L_43 - .L_42)
	.align		4
.L_42:
        /*0010*/ 	.word	index@(_ZN3cub18CUB_300001_SM_10006detail11EmptyKernelIvEEvv)
        /*0014*/ 	.word	0x00000000


	//----- nvinfo : EIATTR_MIN_STACK_SIZE
	.align		4
.L_43:
        /*0018*/ 	.byte	0x04, 0x12
        /*001a*/ 	.short	(.L_45 - .L_44)
	.align		4
.L_44:
        /*001c*/ 	.word	index@(_ZN3cub18CUB_300001_SM_10006detail11EmptyKernelIvEEvv)
        /*0020*/ 	.word	0x00000000
.L_45:


//--------------------- .nv.compat                --------------------------
	.section	.nv.compat,"",@"SHT_CUDA_COMPAT_INFO"
	.align	4
        /*0000*/ 	.byte	0x02, 0x09, 0x00, 0x00, 0x02, 0x02, 0x01, 0x00, 0x02, 0x05, 0x05, 0x00, 0x03, 0x07, 0x01, 0x01
        /*0010*/ 	.byte	0x02, 0x03, 0x00, 0x00, 0x02, 0x06, 0x01, 0x00, 0x04, 0x0b, 0x08, 0x00, 0x09, 0x00, 0x00, 0x00
        /*0020*/ 	.byte	0x00, 0x00, 0x00, 0x00


//--------------------- .nv.info._ZN3cub18CUB_300001_SM_10006detail11EmptyKernelIvEEvv --------------------------
	.section	.nv.info._ZN3cub18CUB_300001_SM_10006detail11EmptyKernelIvEEvv,"",@"SHT_CUDA_INFO"
	.sectionflags	@""
	.align	4


	//----- nvinfo : EIATTR_CUDA_API_VERSION
	.align		4
        /*0000*/ 	.byte	0x04, 0x37
        /*0002*/ 	.short	(.L_47 - .L_46)
.L_46:
        /*0004*/ 	.word	0x00000082


	//----- nvinfo : EIATTR_SPARSE_MMA_MASK
	.align		4
.L_47:
        /*0008*/ 	.byte	0x03, 0x50
        /*000a*/ 	.short	0x0000


	//----- nvinfo : EIATTR_MAXREG_COUNT
	.align		4
        /*000c*/ 	.byte	0x03, 0x1b
        /*000e*/ 	.short	0x00ff


	//----- nvinfo : EIATTR_MERCURY_ISA_VERSION
	.align		4
        /*0010*/ 	.byte	0x03, 0x5f
        /*0012*/ 	.short	0x0101


	//----- nvinfo : EIATTR_VRC_CTA_INIT_COUNT
	.align		4
        /*0014*/ 	.byte	0x02, 0x4a
	.zero		1
	.zero		1


	//----- nvinfo : EIATTR_EXIT_INSTR_OFFSETS
	.align		4
        /*0018*/ 	.byte	0x04, 0x1c
        /*001a*/ 	.short	(.L_49 - .L_48)


	//   ....[0]....
.L_48:
        /*001c*/ 	.word	0x00000010


	//----- nvinfo : EIATTR_SW_WAR
	.align		4
.L_49:
        /*0020*/ 	.byte	0x04, 0x36
        /*0022*/ 	.short	(.L_51 - .L_50)
.L_50:
        /*0024*/ 	.word	0x00000008
.L_51:


//--------------------- .nv.callgraph             --------------------------
	.section	.nv.callgraph,"",@"SHT_CUDA_CALLGRAPH"
	.align	4
	.sectionentsize	8
	.align		4
        /*0000*/ 	.word	0x00000000
	.align		4
        /*0004*/ 	.word	0xffffffff
	.align		4
        /*0008*/ 	.word	0x00000000
	.align		4
        /*000c*/ 	.word	0xfffffffe
	.align		4
        /*0010*/ 	.word	0x00000000
	.align		4
        /*0014*/ 	.word	0xfffffffd
	.align		4
        /*0018*/ 	.word	0x00000000
	.align		4
        /*001c*/ 	.word	0xfffffffc


//--------------------- .nv.constant4             --------------------------
	.section	.nv.constant4,"a",@progbits
	.align	8
	.align		8
.nv.constant4:
        /*0000*/ 	.dword	_ZN41_INTERNAL_f517cf7d_4_k_cu_8f95809c_1675404cuda3std3__45__cpo5beginE
	.align		8
        /*0008*/ 	.dword	_ZN41_INTERNAL_f517cf7d_4_k_cu_8f95809c_1675404cuda3std3__45__cpo3endE
	.align		8
        /*0010*/ 	.dword	_ZN41_INTERNAL_f517cf7d_4_k_cu_8f95809c_1675404cuda3std3__45__cpo6cbeginE
	.align		8
        /*0018*/ 	.dword	_ZN41_INTERNAL_f517cf7d_4_k_cu_8f95809c_1675404cuda3std3__45__cpo4cendE
	.align		8
        /*0020*/ 	.dword	_ZN41_INTERNAL_f517cf7d_4_k_cu_8f95809c_1675404cuda3std3__45__cpo6rbeginE
	.align		8
        /*0028*/ 	.dword	_ZN41_INTERNAL_f517cf7d_4_k_cu_8f95809c_1675404cuda3std3__45__cpo4rendE
	.align		8
        /*0030*/ 	.dword	_ZN41_INTERNAL_f517cf7d_4_k_cu_8f95809c_1675404cuda3std3__45__cpo7crbeginE
	.align		8
        /*0038*/ 	.dword	_ZN41_INTERNAL_f517cf7d_4_k_cu_8f95809c_1675404cuda3std3__45__cpo5crendE
	.align		8
        /*0040*/ 	.dword	_ZN41_INTERNAL_f517cf7d_4_k_cu_8f95809c_1675404cuda3std3__443_GLOBAL__N__f517cf7d_4_k_cu_8f95809c_1675406ignoreE
	.align		8
        /*0048*/ 	.dword	_ZN41_INTERNAL_f517cf7d_4_k_cu_8f95809c_1675404cuda3std3__419piecewise_constructE
	.align		8
        /*0050*/ 	.dword	_ZN41_INTERNAL_f517cf7d_4_k_cu_8f95809c_1675404cuda3std3__48in_placeE
	.align		8
        /*0058*/ 	.dword	_ZN41_INTERNAL_f517cf7d_4_k_cu_8f95809c_1675404cuda3std3__420unreachable_sentinelE
	.align		8
        /*0060*/ 	.dword	_ZN41_INTERNAL_f517cf7d_4_k_cu_8f95809c_1675404cuda3std3__47nulloptE
	.align		8
        /*0068*/ 	.dword	_ZN41_INTERNAL_f517cf7d_4_k_cu_8f95809c_1675404cuda3std3__48unexpectE
	.align		8
        /*0070*/ 	.dword	_ZN41_INTERNAL_f517cf7d_4_k_cu_8f95809c_1675404cuda3std6ranges3__45__cpo4swapE
	.align		8
        /*0078*/ 	.dword	_ZN41_INTERNAL_f517cf7d_4_k_cu_8f95809c_1675404cuda3std6ranges3__45__cpo9iter_moveE
	.align		8
        /*0080*/ 	.dword	_ZN41_INTERNAL_f517cf7d_4_k_cu_8f95809c_1675404cuda3std6ranges3__45__cpo5beginE
	.align		8
        /*0088*/ 	.dword	_ZN41_INTERNAL_f517cf7d_4_k_cu_8f95809c_1675404cuda3std6ranges3__45__cpo3endE
	.align		8
        /*0090*/ 	.dword	_ZN41_INTERNAL_f517cf7d_4_k_cu_8f95809c_1675404cuda3std6ranges3__45__cpo6cbeginE
	.align		8
        /*0098*/ 	.dword	_ZN41_INTERNAL_f517cf7d_4_k_cu_8f95809c_1675404cuda3std6ranges3__45__cpo4cendE
	.align		8
        /*00a0*/ 	.dword	_ZN41_INTERNAL_f517cf7d_4_k_cu_8f95809c_1675404cuda3std6ranges3__45__cpo7advanceE
	.align		8
        /*00a8*/ 	.dword	_ZN41_INTERNAL_f517cf7d_4_k_cu_8f95809c_1675404cuda3std6ranges3__45__cpo9iter_swapE
	.align		8
        /*00b0*/ 	.dword	_ZN41_INTERNAL_f517cf7d_4_k_cu_8f95809c_1675404cuda3std6ranges3__45__cpo4nextE
	.align		8
        /*00b8*/ 	.dword	_ZN41_INTERNAL_f517cf7d_4_k_cu_8f95809c_1675404cuda3std6ranges3__45__cpo4prevE
	.align		8
        /*00c0*/ 	.dword	_ZN41_INTERNAL_f517cf7d_4_k_cu_8f95809c_1675404cuda3std6ranges3__45__cpo4dataE
	.align		8
        /*00c8*/ 	.dword	_ZN41_INTERNAL_f517cf7d_4_k_cu_8f95809c_1675404cuda3std6ranges3__45__cpo5cdataE
	.align		8
        /*00d0*/ 	.dword	_ZN41_INTERNAL_f517cf7d_4_k_cu_8f95809c_1675404cuda3std6ranges3__45__cpo4sizeE
	.align		8
        /*00d8*/ 	.dword	_ZN41_INTERNAL_f517cf7d_4_k_cu_8f95809c_1675404cuda3std6ranges3__45__cpo5ssizeE
	.align		8
        /*00e0*/ 	.dword	_ZN41_INTERNAL_f517cf7d_4_k_cu_8f95809c_1675404cuda3std6ranges3__45__cpo8distanceE
	.align		8
        /*00e8*/ 	.dword	_ZN41_INTERNAL_f517cf7d_4_k_cu_8f95809c_1675406thrust24THRUST_300001_SM_1000_NS6system6detail10sequential3seqE
	.align		8
        /*00f0*/ 	.dword	_ZN41_INTERNAL_f517cf7d_4_k_cu_8f95809c_1675406thrust24THRUST_300001_SM_1000_NS12placeholders2_1E
	.align		8
        /*00f8*/ 	.dword	_ZN41_INTERNAL_f517cf7d_4_k_cu_8f95809c_1675406thrust24THRUST_300001_SM_1000_NS12placeholders2_2E
	.align		8
        /*0100*/ 	.dword	_ZN41_INTERNAL_f517cf7d_4_k_cu_8f95809c_1675406thrust24THRUST_300001_SM_1000_NS12placeholders2_3E
	.align		8
        /*0108*/ 	.dword	_ZN41_INTERNAL_f517cf7d_4_k_cu_8f95809c_1675406thrust24THRUST_300001_SM_1000_NS12placeholders2_4E
	.align		8
        /*0110*/ 	.dword	_ZN41_INTERNAL_f517cf7d_4_k_cu_8f95809c_1675406thrust24THRUST_300001_SM_1000_NS12placeholders2_5E
	.align		8
        /*0118*/ 	.dword	_ZN41_INTERNAL_f517cf7d_4_k_cu_8f95809c_1675406thrust24THRUST_300001_SM_1000_NS12placeholders2_6E
	.align		8
        /*0120*/ 	.dword	_ZN41_INTERNAL_f517cf7d_4_k_cu_8f95809c_1675406thrust24THRUST_300001_SM_1000_NS12placeholders2_7E
	.align		8
        /*0128*/ 	.dword	_ZN41_INTERNAL_f517cf7d_4_k_cu_8f95809c_1675406thrust24THRUST_300001_SM_1000_NS12placeholders2_8E
	.align		8
        /*0130*/ 	.dword	_ZN41_INTERNAL_f517cf7d_4_k_cu_8f95809c_1675406thrust24THRUST_300001_SM_1000_NS12placeholders2_9E
	.align		8
        /*0138*/ 	.dword	_ZN41_INTERNAL_f517cf7d_4_k_cu_8f95809c_1675406thrust24THRUST_300001_SM_1000_NS12placeholders3_10E


//--------------------- .text._ZN3cub18CUB_300001_SM_10006detail11EmptyKernelIvEEvv --------------------------
	.section	.text._ZN3cub18CUB_300001_SM_10006detail11EmptyKernelIvEEvv,"ax",@progbits
	.align	128
        .global         _ZN3cub18CUB_300001_SM_10006detail11EmptyKernelIvEEvv
        .type           _ZN3cub18CUB_300001_SM_10006detail11EmptyKernelIvEEvv,@function
        .size           _ZN3cub18CUB_300001_SM_10006detail11EmptyKernelIvEEvv,(.L_x_1 - _ZN3cub18CUB_300001_SM_10006detail11EmptyKernelIvEEvv)
        .other          _ZN3cub18CUB_300001_SM_10006detail11EmptyKernelIvEEvv,@"STO_CUDA_ENTRY STV_DEFAULT"
_ZN3cub18CUB_300001_SM_10006detail11EmptyKernelIvEEvv:
.text._ZN3cub18CUB_300001_SM_10006detail11EmptyKernelIvEEvv:
[----:B------:R-:W-:Y:S01]  /*0000*/  LDC R1, c[0x0][0x37c] ;  /* 0x0000df00ff017b82 */ /* 0x000fe20000000800 */
[----:B------:R-:W-:Y:S05]  /*0010*/  EXIT ;  /* 0x000000000000794d */ /* 0x000fea0003800000 */
.L_x_0:
[----:B------:R-:W-:-:S00]  /*0020*/  BRA `(.L_x_0) ;  /* 0xfffffffc00fc7947 */ /* 0x000fc0000383ffff */
[----:B------:R-:W-:-:S00]  /*0030*/  NOP ;  /* 0x0000000000007918 */ /* 0x000fc00000000000 */
        /* <DEDUP_REMOVED lines=12> */
.L_x_1:


//--------------------- .nv.shared.reserved.0     --------------------------
	.section	.nv.shared.reserved.0,"aw",@nobits
	.weak		__nv_reservedSMEM_offset_0_alias
	.size		__nv_reservedSMEM_offset_0_alias, 0, 64
	.other		__nv_reservedSMEM_offset_0_alias,@"STO_CUDA_RESERVED_SHARED STV_DEFAULT"
__nv_reservedSMEM_offset_0_alias:
	.zero		0
	.zero		64


//--------------------- .nv.global                --------------------------
	.section	.nv.global,"aw",@nobits
.nv.global:
	.type		_ZN41_INTERNAL_f517cf7d_4_k_cu_8f95809c_1675406thrust24THRUST_300001_SM_1000_NS12placeholders2_5E,@object
	.size		_ZN41_INTERNAL_f517cf7d_4_k_cu_8f95809c_1675406thrust24THRUST_300001_SM_1000_NS12placeholders2_5E,(_ZN41_INTERNAL_f517cf7d_4_k_cu_8f95809c_1675404cuda3std3__45__cpo6cbeginE - _ZN41_INTERNAL_f517cf7d_4_k_cu_8f95809c_1675406thrust24THRUST_300001_SM_1000_NS12placeholders2_5E)
_ZN41_INTERNAL_f517cf7d_4_k_cu_8f95809c_1675406thrust24THRUST_300001_SM_1000_NS12placeholders2_5E:
	.zero		1
	.type		_ZN41_INTERNAL_f517cf7d_4_k_cu_8f95809c_1675404cuda3std3__45__cpo6cbeginE,@object
	.size		_ZN41_INTERNAL_f517cf7d_4_k_cu_8f95809c_1675404cuda3std3__45__cpo6cbeginE,(_ZN41_INTERNAL_f517cf7d_4_k_cu_8f95809c_1675404cuda3std6ranges3__45__cpo6cbeginE - _ZN41_INTERNAL_f517cf7d_4_k_cu_8f95809c_1675404cuda3std3__45__cpo6cbeginE)
_ZN41_INTERNAL_f517cf7d_4_k_cu_8f95809c_1675404cuda3std3__45__cpo6cbeginE:
	.zero		1
	.type		_ZN41_INTERNAL_f517cf7d_4_k_cu_8f95809c_1675404cuda3std6ranges3__45__cpo6cbeginE,@object
	.size		_ZN41_INTERNAL_f517cf7d_4_k_cu_8f95809c_1675404cuda3std6ranges3__45__cpo6cbeginE,(_ZN41_INTERNAL_f517cf7d_4_k_cu_8f95809c_1675404cuda3std3__48in_placeE - _ZN41_INTERNAL_f517cf7d_4_k_cu_8f95809c_1675404cuda3std6ranges3__45__cpo6cbeginE)
_ZN41_INTERNAL_f517cf7d_4_k_cu_8f95809c_1675404cuda3std6ranges3__45__cpo6cbeginE:
	.zero		1
	.type		_ZN41_INTERNAL_f517cf7d_4_k_cu_8f95809c_1675404cuda3std3__48in_placeE,@object
	.size		_ZN41_INTERNAL_f517cf7d_4_k_cu_8f95809c_1675404cuda3std3__48in_placeE,(_ZN41_INTERNAL_f517cf7d_4_k_cu_8f95809c_1675404cuda3std6ranges3__45__cpo4sizeE - _ZN41_INTERNAL_f517cf7d_4_k_cu_8f95809c_1675404cuda3std3__48in_placeE)
_ZN41_INTERNAL_f517cf7d_4_k_cu_8f95809c_1675404cuda3std3__48in_placeE:
	.zero		1
	.type		_ZN41_INTERNAL_f517cf7d_4_k_cu_8f95809c_1675404cuda3std6ranges3__45__cpo4sizeE,@object
	.size		_ZN41_INTERNAL_f517cf7d_4_k_cu_8f95809c_1675404cuda3std6ranges3__45__cpo4sizeE,(_ZN41_INTERNAL_f517cf7d_4_k_cu_8f95809c_1675406thrust24THRUST_300001_SM_1000_NS12placeholders2_9E - _ZN41_INTERNAL_f517cf7d_4_k_cu_8f95809c_1675404cuda3std6ranges3__45__cpo4sizeE)
_ZN41_INTERNAL_f517cf7d_4_k_cu_8f95809c_1675404cuda3std6ranges3__45__cpo4sizeE:
	.zero		1
	.type		_ZN41_INTERNAL_f517cf7d_4_k_cu_8f95809c_1675406thrust24THRUST_300001_SM_1000_NS12placeholders2_9E,@object
	.size		_ZN41_INTERNAL_f517cf7d_4_k_cu_8f95809c_1675406thrust24THRUST_300001_SM_1000_NS12placeholders2_9E,(_ZN41_INTERNAL_f517cf7d_4_k_cu_8f95809c_1675404cuda3std3__45__cpo7crbeginE - _ZN41_INTERNAL_f517cf7d_4_k_cu_8f95809c_1675406thrust24THRUST_300001_SM_1000_NS12placeholders2_9E)
_ZN41_INTERNAL_f517cf7d_4_k_cu_8f95809c_1675406thrust24THRUST_300001_SM_1000_NS12placeholders2_9E:
	.zero		1
	.type		_ZN41_INTERNAL_f517cf7d_4_k_cu_8f95809c_1675404cuda3std3__45__cpo7crbeginE,@object
	.size		_ZN41_INTERNAL_f517cf7d_4_k_cu_8f95809c_1675404cuda3std3__45__cpo7crbeginE,(_ZN41_INTERNAL_f517cf7d_4_k_cu_8f95809c_1675404cuda3std6ranges3__45__cpo4nextE - _ZN41_INTERNAL_f517cf7d_4_k_cu_8f95809c_1675404cuda3std3__45__cpo7crbeginE)
_ZN41_INTERNAL_f517cf7d_4_k_cu_8f95809c_1675404cuda3std3__45__cpo7crbeginE:
	.zero		1
	.type		_ZN41_INTERNAL_f517cf7d_4_k_cu_8f95809c_1675404cuda3std6ranges3__45__cpo4nextE,@object
	.size		_ZN41_INTERNAL_f517cf7d_4_k_cu_8f95809c_1675404cuda3std6ranges3__45__cpo4nextE,(_ZN41_INTERNAL_f517cf7d_4_k_cu_8f95809c_1675404cuda3std6ranges3__45__cpo4swapE - _ZN41_INTERNAL_f517cf7d_4_k_cu_8f95809c_1675404cuda3std6ranges3__45__cpo4nextE)
_ZN41_INTERNAL_f517cf7d_4_k_cu_8f95809c_1675404cuda3std6ranges3__45__cpo4nextE:
	.zero		1
	.type		_ZN41_INTERNAL_f517cf7d_4_k_cu_8f95809c_1675404cuda3std6ranges3__45__cpo4swapE,@object
	.size		_ZN41_INTERNAL_f517cf7d_4_k_cu_8f95809c_1675404cuda3std6ranges3__45__cpo4swapE,(_ZN41_INTERNAL_f517cf7d_4_k_cu_8f95809c_1675406thrust24THRUST_300001_SM_1000_NS12placeholders2_1E - _ZN41_INTERNAL_f517cf7d_4_k_cu_8f95809c_1675404cuda3std6ranges3__45__cpo4swapE)
_ZN41_INTERNAL_f517cf7d_4_k_cu_8f95809c_1675404cuda3std6ranges3__45__cpo4swapE:
	.zero		1
	.type		_ZN41_INTERNAL_f517cf7d_4_k_cu_8f95809c_1675406thrust24THRUST_300001_SM_1000_NS12placeholders2_1E,@object
	.size		_ZN41_INTERNAL_f517cf7d_4_k_cu_8f95809c_1675406thrust24THRUST_300001_SM_1000_NS12placeholders2_1E,(_ZN41_INTERNAL_f517cf7d_4_k_cu_8f95809c_1675406thrust24THRUST_300001_SM_1000_NS12placeholders2_3E - _ZN41_INTERNAL_f517cf7d_4_k_cu_8f95809c_1675406thrust24THRUST_300001_SM_1000_NS12placeholders2_1E)
_ZN41_INTERNAL_f517cf7d_4_k_cu_8f95809c_1675406thrust24THRUST_300001_SM_1000_NS12placeholders2_1E:
	.zero		1
	.type		_ZN41_INTERNAL_f517cf7d_4_k_cu_8f95809c_1675406thrust24THRUST_300001_SM_1000_NS12placeholders2_3E,@object
	.size		_ZN41_INTERNAL_f517cf7d_4_k_cu_8f95809c_1675406thrust24THRUST_300001_SM_1000_NS12placeholders2_3E,(_ZN41_INTERNAL_f517cf7d_4_k_cu_8f95809c_1675404cuda3std3__45__cpo5beginE - _ZN41_INTERNAL_f517cf7d_4_k_cu_8f95809c_1675406thrust24THRUST_300001_SM_1000_NS12placeholders2_3E)
_ZN41_INTERNAL_f517cf7d_4_k_cu_8f95809c_1675406thrust24THRUST_300001_SM_1000_NS12placeholders2_3E:
	.zero		1
	.type		_ZN41_INTERNAL_f517cf7d_4_k_cu_8f95809c_1675404cuda3std3__45__cpo5beginE,@object
	.size		_ZN41_INTERNAL_f517cf7d_4_k_cu_8f95809c_1675404cuda3std3__45__cpo5beginE,(_ZN41_INTERNAL_f517cf7d_4_k_cu_8f95809c_1675404cuda3std6ranges3__45__cpo5beginE - _ZN41_INTERNAL_f517cf7d_4_k_cu_8f95809c_1675404cuda3std3__45__cpo5beginE)
_ZN41_INTERNAL_f517cf7d_4_k_cu_8f95809c_1675404cuda3std3__45__cpo5beginE:
	.zero		1
	.type		_ZN41_INTERNAL_f517cf7d_4_k_cu_8f95809c_1675404cuda3std6ranges3__45__cpo5beginE,@object
	.size		_ZN41_INTERNAL_f517cf7d_4_k_cu_8f95809c_1675404cuda3std6ranges3__45__cpo5beginE,(_ZN41_INTERNAL_f517cf7d_4_k_cu_8f95809c_1675404cuda3std3__443_GLOBAL__N__f517cf7d_4_k_cu_8f95809c_1675406ignoreE - _ZN41_INTERNAL_f517cf7d_4_k_cu_8f95809c_1675404cuda3std6ranges3__45__cpo5beginE)
_ZN41_INTERNAL_f517cf7d_4_k_cu_8f95809c_1675404cuda3std6ranges3__45__cpo5beginE:
	.zero		1
	.type		_ZN41_INTERNAL_f517cf7d_4_k_cu_8f95809c_1675404cuda3std3__443_GLOBAL__N__f517cf7d_4_k_cu_8f95809c_1675406ignoreE,@object
	.size		_ZN41_INTERNAL_f517cf7d_4_k_cu_8f95809c_1675404cuda3std3__443_GLOBAL__N__f517cf7d_4_k_cu_8f95809c_1675406ignoreE,(_ZN41_INTERNAL_f517cf7d_4_k_cu_8f95809c_1675404cuda3std6ranges3__45__cpo4dataE - _ZN41_INTERNAL_f517cf7d_4_k_cu_8f95809c_1675404cuda3std3__443_GLOBAL__N__f517cf7d_4_k_cu_8f95809c_1675406ignoreE)
_ZN41_INTERNAL_f517cf7d_4_k_cu_8f95809c_1675404cuda3std3__443_GLOBAL__N__f517cf7d_4_k_cu_8f95809c_1675406ignoreE:
	.zero		1
	.type		_ZN41_INTERNAL_f517cf7d_4_k_cu_8f95809c_1675404cuda3std6ranges3__45__cpo4dataE,@object
	.size		_ZN41_INTERNAL_f517cf7d_4_k_cu_8f95809c_1675404cuda3std6ranges3__45__cpo4dataE,(_ZN41_INTERNAL_f517cf7d_4_k_cu_8f95809c_1675406thrust24THRUST_300001_SM_1000_NS12placeholders2_7E - _ZN41_INTERNAL_f517cf7d_4_k_cu_8f95809c_1675404cuda3std6ranges3__45__cpo4dataE)
_ZN41_INTERNAL_f517cf7d_4_k_cu_8f95809c_1675404cuda3std6ranges3__45__cpo4dataE:
	.zero		1
	.type		_ZN41_INTERNAL_f517cf7d_4_k_cu_8f95809c_1675406thrust24THRUST_300001_SM_1000_NS12placeholders2_7E,@object
	.size		_ZN41_INTERNAL_f517cf7d_4_k_cu_8f95809c_1675406thrust24THRUST_300001_SM_1000_NS12placeholders2_7E,(_ZN41_INTERNAL_f517cf7d_4_k_cu_8f95809c_1675404cuda3std3__45__cpo6rbeginE - _ZN41_INTERNAL_f517cf7d_4_k_cu_8f95809c_1675406thrust24THRUST_300001_SM_1000_NS12placeholders2_7E)
_ZN41_INTERNAL_f517cf7d_4_k_cu_8f95809c_1675406thrust24THRUST_300001_SM_1000_NS12placeholders2_7E:
	.zero		1
	.type		_ZN41_INTERNAL_f517cf7d_4_k_cu_8f95809c_1675404cuda3std3__45__cpo6rbeginE,@object
	.size		_ZN41_INTERNAL_f517cf7d_4_k_cu_8f95809c_1675404cuda3std3__45__cpo6rbeginE,(_ZN41_INTERNAL_f517cf7d_4_k_cu_8f95809c_1675404cuda3std6ranges3__45__cpo7advanceE - _ZN41_INTERNAL_f517cf7d_4_k_cu_8f95809c_1675404cuda3std3__45__cpo6rbeginE)
_ZN41_INTERNAL_f517cf7d_4_k_cu_8f95809c_1675404cuda3std3__45__cpo6rbeginE:
	.zero		1
	.type		_ZN41_INTERNAL_f517cf7d_4_k_cu_8f95809c_1675404cuda3std6ranges3__45__cpo7advanceE,@object
	.size		_ZN41_INTERNAL_f517cf7d_4_k_cu_8f95809c_1675404cuda3std6ranges3__45__cpo7advanceE,(_ZN41_INTERNAL_f517cf7d_4_k_cu_8f95809c_1675404cuda3std3__47nulloptE - _ZN41_INTERNAL_f517cf7d_4_k_cu_8f95809c_1675404cuda3std6ranges3__45__cpo7advanceE)
_ZN41_INTERNAL_f517cf7d_4_k_cu_8f95809c_1675404cuda3std6ranges3__45__cpo7advanceE:
	.zero		1
	.type		_ZN41_INTERNAL_f517cf7d_4_k_cu_8f95809c_1675404cuda3std3__47nulloptE,@object
	.size		_ZN41_INTERNAL_f517cf7d_4_k_cu_8f95809c_1675404cuda3std3__47nulloptE,(_ZN41_INTERNAL_f517cf7d_4_k_cu_8f95809c_1675404cuda3std6ranges3__45__cpo8distanceE - _ZN41_INTERNAL_f517cf7d_4_k_cu_8f95809c_1675404cuda3std3__47nulloptE)
_ZN41_INTERNAL_f517cf7d_4_k_cu_8f95809c_1675404cuda3std3__47nulloptE:
	.zero		1
	.type		_ZN41_INTERNAL_f517cf7d_4_k_cu_8f95809c_1675404cuda3std6ranges3__45__cpo8distanceE,@object
	.size		_ZN41_INTERNAL_f517cf7d_4_k_cu_8f95809c_1675404cuda3std6ranges3__45__cpo8distanceE,(_ZN41_INTERNAL_f517cf7d_4_k_cu_8f95809c_1675406thrust24THRUST_300001_SM_1000_NS12placeholders2_6E - _ZN41_INTERNAL_f517cf7d_4_k_cu_8f95809c_1675404cuda3std6ranges3__45__cpo8distanceE)
_ZN41_INTERNAL_f517cf7d_4_k_cu_8f95809c_1675404cuda3std6ranges3__45__cpo8distanceE:
	.zero		1
	.type		_ZN41_INTERNAL_f517cf7d_4_k_cu_8f95809c_1675406thrust24THRUST_300001_SM_1000_NS12placeholders2_6E,@object
	.size		_ZN41_INTERNAL_f517cf7d_4_k_cu_8f95809c_1675406thrust24THRUST_300001_SM_1000_NS12placeholders2_6E,(_ZN41_INTERNAL_f517cf7d_4_k_cu_8f95809c_1675404cuda3std3__45__cpo4cendE - _ZN41_INTERNAL_f517cf7d_4_k_cu_8f95809c_1675406thrust24THRUST_300001_SM_1000_NS12placeholders2_6E)
_ZN41_INTERNAL_f517cf7d_4_k_cu_8f95809c_1675406thrust24THRUST_300001_SM_1000_NS12placeholders2_6E:
	.zero		1
	.type		_ZN41_INTERNAL_f517cf7d_4_k_cu_8f95809c_1675404cuda3std3__45__cpo4cendE,@object
	.size		_ZN41_INTERNAL_f517cf7d_4_k_cu_8f95809c_1675404cuda3std3__45__cpo4cendE,(_ZN41_INTERNAL_f517cf7d_4_k_cu_8f95809c_1675404cuda3std6ranges3__45__cpo4cendE - _ZN41_INTERNAL_f517cf7d_4_k_cu_8f95809c_1675404cuda3std3__45__cpo4cendE)
_ZN41_INTERNAL_f517cf7d_4_k_cu_8f95809c_1675404cuda3std3__45__cpo4cendE:
	.zero		1
	.type		_ZN41_INTERNAL_f517cf7d_4_k_cu_8f95809c_1675404cuda3std6ranges3__45__cpo4cendE,@object
	.size		_ZN41_INTERNAL_f517cf7d_4_k_cu_8f95809c_1675404cuda3std6ranges3__45__cpo4cendE,(_ZN41_INTERNAL_f517cf7d_4_k_cu_8f95809c_1675404cuda3std3__420unreachable_sentinelE - _ZN41_INTERNAL_f517cf7d_4_k_cu_8f95809c_1675404cuda3std6ranges3__45__cpo4cendE)
_ZN41_INTERNAL_f517cf7d_4_k_cu_8f95809c_1675404cuda3std6ranges3__45__cpo4cendE:
	.zero		1
	.type		_ZN41_INTERNAL_f517cf7d_4_k_cu_8f95809c_1675404cuda3std3__420unreachable_sentinelE,@object
	.size		_ZN41_INTERNAL_f517cf7d_4_k_cu_8f95809c_1675404cuda3std3__420unreachable_sentinelE,(_ZN41_INTERNAL_f517cf7d_4_k_cu_8f95809c_1675404cuda3std6ranges3__45__cpo5ssizeE - _ZN41_INTERNAL_f517cf7d_4_k_cu_8f95809c_1675404cuda3std3__420unreachable_sentinelE)
_ZN41_INTERNAL_f517cf7d_4_k_cu_8f95809c_1675404cuda3std3__420unreachable_sentinelE:
	.zero		1
	.type		_ZN41_INTERNAL_f517cf7d_4_k_cu_8f95809c_1675404cuda3std6ranges3__45__cpo5ssizeE,@object
	.size		_ZN41_INTERNAL_f517cf7d_4_k_cu_8f95809c_1675404cuda3std6ranges3__45__cpo5ssizeE,(_ZN41_INTERNAL_f517cf7d_4_k_cu_8f95809c_1675406thrust24THRUST_300001_SM_1000_NS12placeholders3_10E - _ZN41_INTERNAL_f517cf7d_4_k_cu_8f95809c_1675404cuda3std6ranges3__45__cpo5ssizeE)
_ZN41_INTERNAL_f517cf7d_4_k_cu_8f95809c_1675404cuda3std6ranges3__45__cpo5ssizeE:
	.zero		1
	.type		_ZN41_INTERNAL_f517cf7d_4_k_cu_8f95809c_1675406thrust24THRUST_300001_SM_1000_NS12placeholders3_10E,@object
	.size		_ZN41_INTERNAL_f517cf7d_4_k_cu_8f95809c_1675406thrust24THRUST_300001_SM_1000_NS12placeholders3_10E,(_ZN41_INTERNAL_f517cf7d_4_k_cu_8f95809c_1675404cuda3std3__45__cpo5crendE - _ZN41_INTERNAL_f517cf7d_4_k_cu_8f95809c_1675406thrust24THRUST_300001_SM_1000_NS12placeholders3_10E)
_ZN41_INTERNAL_f517cf7d_4_k_cu_8f95809c_1675406thrust24THRUST_300001_SM_1000_NS12placeholders3_10E:
	.zero		1
	.type		_ZN41_INTERNAL_f517cf7d_4_k_cu_8f95809c_1675404cuda3std3__45__cpo5crendE,@object
	.size		_ZN41_INTERNAL_f517cf7d_4_k_cu_8f95809c_1675404cuda3std3__45__cpo5crendE,(_ZN41_INTERNAL_f517cf7d_4_k_cu_8f95809c_1675404cuda3std6ranges3__45__cpo4prevE - _ZN41_INTERNAL_f517cf7d_4_k_cu_8f95809c_1675404cuda3std3__45__cpo5crendE)
_ZN41_INTERNAL_f517cf7d_4_k_cu_8f95809c_1675404cuda3std3__45__cpo5crendE:
	.zero		1
	.type		_ZN41_INTERNAL_f517cf7d_4_k_cu_8f95809c_1675404cuda3std6ranges3__45__cpo4prevE,@object
	.size		_ZN41_INTERNAL_f517cf7d_4_k_cu_8f95809c_1675404cuda3std6ranges3__45__cpo4prevE,(_ZN41_INTERNAL_f517cf7d_4_k_cu_8f95809c_1675404cuda3std6ranges3__45__cpo9iter_moveE - _ZN41_INTERNAL_f517cf7d_4_k_cu_8f95809c_1675404cuda3std6ranges3__45__cpo4prevE)
_ZN41_INTERNAL_f517cf7d_4_k_cu_8f95809c_1675404cuda3std6ranges3__45__cpo4prevE:
	.zero		1
	.type		_ZN41_INTERNAL_f517cf7d_4_k_cu_8f95809c_1675404cuda3std6ranges3__45__cpo9iter_moveE,@object
	.size		_ZN41_INTERNAL_f517cf7d_4_k_cu_8f95809c_1675404cuda3std6ranges3__45__cpo9iter_moveE,(_ZN41_INTERNAL_f517cf7d_4_k_cu_8f95809c_1675406thrust24THRUST_300001_SM_1000_NS12placeholders2_2E - _ZN41_INTERNAL_f517cf7d_4_k_cu_8f95809c_1675404cuda3std6ranges3__45__cpo9iter_moveE)
_ZN41_INTERNAL_f517cf7d_4_k_cu_8f95809c_1675404cuda3std6ranges3__45__cpo9iter_moveE:
	.zero		1
	.type		_ZN41_INTERNAL_f517cf7d_4_k_cu_8f95809c_1675406thrust24THRUST_300001_SM_1000_NS12placeholders2_2E,@object
	.size		_ZN41_INTERNAL_f517cf7d_4_k_cu_8f95809c_1675406thrust24THRUST_300001_SM_1000_NS12placeholders2_2E,(_ZN41_INTERNAL_f517cf7d_4_k_cu_8f95809c_1675406thrust24THRUST_300001_SM_1000_NS12placeholders2_4E - _ZN41_INTERNAL_f517cf7d_4_k_cu_8f95809c_1675406thrust24THRUST_300001_SM_1000_NS12placeholders2_2E)
_ZN41_INTERNAL_f517cf7d_4_k_cu_8f95809c_1675406thrust24THRUST_300001_SM_1000_NS12placeholders2_2E:
	.zero		1
	.type		_ZN41_INTERNAL_f517cf7d_4_k_cu_8f95809c_1675406thrust24THRUST_300001_SM_1000_NS12placeholders2_4E,@object
	.size		_ZN41_INTERNAL_f517cf7d_4_k_cu_8f95809c_1675406thrust24THRUST_300001_SM_1000_NS12placeholders2_4E,(_ZN41_INTERNAL_f517cf7d_4_k_cu_8f95809c_1675404cuda3std3__45__cpo3endE - _ZN41_INTERNAL_f517cf7d_4_k_cu_8f95809c_1675406thrust24THRUST_300001_SM_1000_NS12placeholders2_4E)
_ZN41_INTERNAL_f517cf7d_4_k_cu_8f95809c_1675406thrust24THRUST_300001_SM_1000_NS12placeholders2_4E:
	.zero		1
	.type		_ZN41_INTERNAL_f517cf7d_4_k_cu_8f95809c_1675404cuda3std3__45__cpo3endE,@object
	.size		_ZN41_INTERNAL_f517cf7d_4_k_cu_8f95809c_1675404cuda3std3__45__cpo3endE,(_ZN41_INTERNAL_f517cf7d_4_k_cu_8f95809c_1675404cuda3std6ranges3__45__cpo3endE - _ZN41_INTERNAL_f517cf7d_4_k_cu_8f95809c_1675404cuda3std3__45__cpo3endE)
_ZN41_INTERNAL_f517cf7d_4_k_cu_8f95809c_1675404cuda3std3__45__cpo3endE:
	.zero		1
	.type		_ZN41_INTERNAL_f517cf7d_4_k_cu_8f95809c_1675404cuda3std6ranges3__45__cpo3endE,@object
	.size		_ZN41_INTERNAL_f517cf7d_4_k_cu_8f95809c_1675404cuda3std6ranges3__45__cpo3endE,(_ZN41_INTERNAL_f517cf7d_4_k_cu_8f95809c_1675404cuda3std3__419piecewise_constructE - _ZN41_INTERNAL_f517cf7d_4_k_cu_8f95809c_1675404cuda3std6ranges3__45__cpo3endE)
_ZN41_INTERNAL_f517cf7d_4_k_cu_8f95809c_1675404cuda3std6ranges3__45__cpo3endE:
	.zero		1
	.type		_ZN41_INTERNAL_f517cf7d_4_k_cu_8f95809c_1675404cuda3std3__419piecewise_constructE,@object
	.size		_ZN41_INTERNAL_f517cf7d_4_k_cu_8f95809c_1675404cuda3std3__419piecewise_constructE,(_ZN41_INTERNAL_f517cf7d_4_k_cu_8f95809c_1675404cuda3std6ranges3__45__cpo5cdataE - _ZN41_INTERNAL_f517cf7d_4_k_cu_8f95809c_1675404cuda3std3__419piecewise_constructE)
_ZN41_INTERNAL_f517cf7d_4_k_cu_8f95809c_1675404cuda3std3__419piecewise_constructE:
	.zero		1
	.type		_ZN41_INTERNAL_f517cf7d_4_k_cu_8f95809c_1675404cuda3std6ranges3__45__cpo5cdataE,@object
	.size		_ZN41_INTERNAL_f517cf7d_4_k_cu_8f95809c_1675404cuda3std6ranges3__45__cpo5cdataE,(_ZN41_INTERNAL_f517cf7d_4_k_cu_8f95809c_1675406thrust24THRUST_300001_SM_1000_NS12placeholders2_8E - _ZN41_INTERNAL_f517cf7d_4_k_cu_8f95809c_1675404cuda3std6ranges3__45__cpo5cdataE)
_ZN41_INTERNAL_f517cf7d_4_k_cu_8f95809c_1675404cuda3std6ranges3__45__cpo5cdataE:
	.zero		1
	.type		_ZN41_INTERNAL_f517cf7d_4_k_cu_8f95809c_1675406thrust24THRUST_300001_SM_1000_NS12placeholders2_8E,@object
	.size		_ZN41_INTERNAL_f517cf7d_4_k_cu_8f95809c_1675406thrust24THRUST_300001_SM_1000_NS12placeholders2_8E,(_ZN41_INTERNAL_f517cf7d_4_k_cu_8f95809c_1675404cuda3std3__45__cpo4rendE - _ZN41_INTERNAL_f517cf7d_4_k_cu_8f95809c_1675406thrust24THRUST_300001_SM_1000_NS12placeholders2_8E)
_ZN41_INTERNAL_f517cf7d_4_k_cu_8f95809c_1675406thrust24THRUST_300001_SM_1000_NS12placeholders2_8E:
	.zero		1
	.type		_ZN41_INTERNAL_f517cf7d_4_k_cu_8f95809c_1675404cuda3std3__45__cpo4rendE,@object
	.size		_ZN41_INTERNAL_f517cf7d_4_k_cu_8f95809c_1675404cuda3std3__45__cpo4rendE,(_ZN41_INTERNAL_f517cf7d_4_k_cu_8f95809c_1675404cuda3std6ranges3__45__cpo9iter_swapE - _ZN41_INTERNAL_f517cf7d_4_k_cu_8f95809c_1675404cuda3std3__45__cpo4rendE)
_ZN41_INTERNAL_f517cf7d_4_k_cu_8f95809c_1675404cuda3std3__45__cpo4rendE:
	.zero		1
	.type		_ZN41_INTERNAL_f517cf7d_4_k_cu_8f95809c_1675404cuda3std6ranges3__45__cpo9iter_swapE,@object
	.size		_ZN41_INTERNAL_f517cf7d_4_k_cu_8f95809c_1675404cuda3std6ranges3__45__cpo9iter_swapE,(_ZN41_INTERNAL_f517cf7d_4_k_cu_8f95809c_1675404cuda3std3__48unexpectE - _ZN41_INTERNAL_f517cf7d_4_k_cu_8f95809c_1675404cuda3std6ranges3__45__cpo9iter_swapE)
_ZN41_INTERNAL_f517cf7d_4_k_cu_8f95809c_1675404cuda3std6ranges3__45__cpo9iter_swapE:
	.zero		1
	.type		_ZN41_INTERNAL_f517cf7d_4_k_cu_8f95809c_1675404cuda3std3__48unexpectE,@object
	.size		_ZN41_INTERNAL_f517cf7d_4_k_cu_8f95809c_1675404cuda3std3__48unexpectE,(_ZN41_INTERNAL_f517cf7d_4_k_cu_8f95809c_1675406thrust24THRUST_300001_SM_1000_NS6system6detail10sequential3seqE - _ZN41_INTERNAL_f517cf7d_4_k_cu_8f95809c_1675404cuda3std3__48unexpectE)
_ZN41_INTERNAL_f517cf7d_4_k_cu_8f95809c_1675404cuda3std3__48unexpectE:
	.zero		1
	.type		_ZN41_INTERNAL_f517cf7d_4_k_cu_8f95809c_1675406thrust24THRUST_300001_SM_1000_NS6system6detail10sequential3seqE,@object
	.size		_ZN41_INTERNAL_f517cf7d_4_k_cu_8f95809c_1675406thrust24THRUST_300001_SM_1000_NS6system6detail10sequential3seqE,(.L_29 - _ZN41_INTERNAL_f517cf7d_4_k_cu_8f95809c_1675406thrust24THRUST_300001_SM_1000_NS6system6detail10sequential3seqE)
_ZN41_INTERNAL_f517cf7d_4_k_cu_8f95809c_1675406thrust24THRUST_300001_SM_1000_NS6system6detail10sequential3seqE:
	.zero		1
.L_29:


//--------------------- .nv.constant0._ZN3cub18CUB_300001_SM_10006detail11EmptyKernelIvEEvv --------------------------
	.section	.nv.constant0._ZN3cub18CUB_300001_SM_10006detail11EmptyKernelIvEEvv,"a",@progbits
	.sectionflags	@""
	.align	4
.nv.constant0._ZN3cub18CUB_300001_SM_10006detail11EmptyKernelIvEEvv:
	.zero		896


//--------------------- SYMBOLS --------------------------

	.type		.nv.reservedSmem.offset0,@object
	.size		.nv.reservedSmem.offset0,0x4
